//
// Generated by NVIDIA NVVM Compiler
//
// Compiler Build ID: CL-36424714
// Cuda compilation tools, release 13.0, V13.0.88
// Based on NVVM 20.0.0
//

.version 9.0
.target sm_100
.address_size 64

	// .globl	_Z4calcPii

.visible .entry _Z4calcPii(
	.param .u64 .ptr .align 1 _Z4calcPii_param_0,
	.param .u32 _Z4calcPii_param_1
)
{
	.reg .pred 	%p<10>;
	.reg .b32 	%r<104>;
	.reg .b64 	%rd<16>;

	ld.param.u64 	%rd8, [_Z4calcPii_param_0];
	ld.param.u32 	%r29, [_Z4calcPii_param_1];
	cvta.to.global.u64 	%rd1, %rd8;
	setp.lt.s32 	%p1, %r29, 1;
	mov.b32 	%r103, 0;
	@%p1 bra 	$L__BB0_13;
	and.b32  	%r1, %r29, 15;
	setp.lt.u32 	%p2, %r29, 16;
	mov.b32 	%r96, 0;
	mov.u32 	%r103, %r96;
	@%p2 bra 	$L__BB0_4;
	and.b32  	%r96, %r29, 2147483632;
	neg.s32 	%r90, %r96;
	add.s64 	%rd14, %rd1, 32;
	mov.b32 	%r103, 0;
$L__BB0_3:
	.pragma "nounroll";
	ld.global.u32 	%r34, [%rd14+-32];
	add.s32 	%r35, %r34, %r103;
	ld.global.u32 	%r36, [%rd14+-28];
	add.s32 	%r37, %r36, %r35;
	ld.global.u32 	%r38, [%rd14+-24];
	add.s32 	%r39, %r38, %r37;
	ld.global.u32 	%r40, [%rd14+-20];
	add.s32 	%r41, %r40, %r39;
	ld.global.u32 	%r42, [%rd14+-16];
	add.s32 	%r43, %r42, %r41;
	ld.global.u32 	%r44, [%rd14+-12];
	add.s32 	%r45, %r44, %r43;
	ld.global.u32 	%r46, [%rd14+-8];
	add.s32 	%r47, %r46, %r45;
	ld.global.u32 	%r48, [%rd14+-4];
	add.s32 	%r49, %r48, %r47;
	ld.global.u32 	%r50, [%rd14];
	add.s32 	%r51, %r50, %r49;
	ld.global.u32 	%r52, [%rd14+4];
	add.s32 	%r53, %r52, %r51;
	ld.global.u32 	%r54, [%rd14+8];
	add.s32 	%r55, %r54, %r53;
	ld.global.u32 	%r56, [%rd14+12];
	add.s32 	%r57, %r56, %r55;
	ld.global.u32 	%r58, [%rd14+16];
	add.s32 	%r59, %r58, %r57;
	ld.global.u32 	%r60, [%rd14+20];
	add.s32 	%r61, %r60, %r59;
	ld.global.u32 	%r62, [%rd14+24];
	add.s32 	%r63, %r62, %r61;
	ld.global.u32 	%r64, [%rd14+28];
	add.s32 	%r103, %r64, %r63;
	add.s32 	%r90, %r90, 16;
	add.s64 	%rd14, %rd14, 64;
	setp.ne.s32 	%p3, %r90, 0;
	@%p3 bra 	$L__BB0_3;
$L__BB0_4:
	setp.eq.s32 	%p4, %r1, 0;
	@%p4 bra 	$L__BB0_13;
	and.b32  	%r11, %r29, 7;
	setp.lt.u32 	%p5, %r1, 8;
	@%p5 bra 	$L__BB0_7;
	mul.wide.u32 	%rd9, %r96, 4;
	add.s64 	%rd10, %rd1, %rd9;
	ld.global.u32 	%r66, [%rd10];
	add.s32 	%r67, %r66, %r103;
	ld.global.u32 	%r68, [%rd10+4];
	add.s32 	%r69, %r68, %r67;
	ld.global.u32 	%r70, [%rd10+8];
	add.s32 	%r71, %r70, %r69;
	ld.global.u32 	%r72, [%rd10+12];
	add.s32 	%r73, %r72, %r71;
	ld.global.u32 	%r74, [%rd10+16];
	add.s32 	%r75, %r74, %r73;
	ld.global.u32 	%r76, [%rd10+20];
	add.s32 	%r77, %r76, %r75;
	ld.global.u32 	%r78, [%rd10+24];
	add.s32 	%r79, %r78, %r77;
	ld.global.u32 	%r80, [%rd10+28];
	add.s32 	%r103, %r80, %r79;
	add.s32 	%r96, %r96, 8;
$L__BB0_7:
	setp.eq.s32 	%p6, %r11, 0;
	@%p6 bra 	$L__BB0_13;
	and.b32  	%r17, %r29, 3;
	setp.lt.u32 	%p7, %r11, 4;
	@%p7 bra 	$L__BB0_10;
	mul.wide.u32 	%rd11, %r96, 4;
	add.s64 	%rd12, %rd1, %rd11;
	ld.global.u32 	%r82, [%rd12];
	add.s32 	%r83, %r82, %r103;
	ld.global.u32 	%r84, [%rd12+4];
	add.s32 	%r85, %r84, %r83;
	ld.global.u32 	%r86, [%rd12+8];
	add.s32 	%r87, %r86, %r85;
	ld.global.u32 	%r88, [%rd12+12];
	add.s32 	%r103, %r88, %r87;
	add.s32 	%r96, %r96, 4;
$L__BB0_10:
	setp.eq.s32 	%p8, %r17, 0;
	@%p8 bra 	$L__BB0_13;
	mul.wide.u32 	%rd13, %r96, 4;
	add.s64 	%rd15, %rd1, %rd13;
	neg.s32 	%r101, %r17;
$L__BB0_12:
	.pragma "nounroll";
	ld.global.u32 	%r89, [%rd15];
	add.s32 	%r103, %r89, %r103;
	add.s64 	%rd15, %rd15, 4;
	add.s32 	%r101, %r101, 1;
	setp.ne.s32 	%p9, %r101, 0;
	@%p9 bra 	$L__BB0_12;
$L__BB0_13:
	st.global.u32 	[%rd1], %r103;
	ret;

}
	// .globl	_Z10calc_pitchPiiim
.visible .entry _Z10calc_pitchPiiim(
	.param .u64 .ptr .align 1 _Z10calc_pitchPiiim_param_0,
	.param .u32 _Z10calc_pitchPiiim_param_1,
	.param .u32 _Z10calc_pitchPiiim_param_2,
	.param .u64 _Z10calc_pitchPiiim_param_3
)
{
	.reg .pred 	%p<12>;
	.reg .b32 	%r<113>;
	.reg .b64 	%rd<21>;

	ld.param.u64 	%rd10, [_Z10calc_pitchPiiim_param_0];
	ld.param.u32 	%r33, [_Z10calc_pitchPiiim_param_1];
	ld.param.u32 	%r34, [_Z10calc_pitchPiiim_param_2];
	ld.param.u64 	%rd9, [_Z10calc_pitchPiiim_param_3];
	cvta.to.global.u64 	%rd1, %rd10;
	ld.global.s32 	%rd2, [%rd1];
	mov.b32 	%r111, 0;
	min.s32 	%r36, %r34, %r33;
	setp.lt.s32 	%p1, %r36, 1;
	@%p1 bra 	$L__BB1_16;
	and.b32  	%r1, %r33, 15;
	add.s32 	%r2, %r1, -1;
	and.b32  	%r3, %r33, 7;
	add.s32 	%r4, %r3, -1;
	and.b32  	%r5, %r33, 2147483632;
	and.b32  	%r6, %r33, 3;
	neg.s32 	%r7, %r5;
	add.s64 	%rd3, %rd2, 7;
	mov.b32 	%r98, 0;
	mov.u32 	%r111, %r98;
$L__BB1_2:
	setp.lt.u32 	%p2, %r33, 16;
	cvt.u64.u32 	%rd11, %r98;
	mul.lo.s64 	%rd4, %rd9, %rd11;
	mov.b32 	%r106, 0;
	@%p2 bra 	$L__BB1_5;
	add.s64 	%rd20, %rd3, %rd4;
	mov.u32 	%r100, %r7;
$L__BB1_4:
	.pragma "nounroll";
	ld.u32 	%r40, [%rd20+-7];
	add.s32 	%r41, %r40, %r111;
	ld.u32 	%r42, [%rd20+-6];
	add.s32 	%r43, %r42, %r41;
	ld.u32 	%r44, [%rd20+-5];
	add.s32 	%r45, %r44, %r43;
	ld.u32 	%r46, [%rd20+-4];
	add.s32 	%r47, %r46, %r45;
	ld.u32 	%r48, [%rd20+-3];
	add.s32 	%r49, %r48, %r47;
	ld.u32 	%r50, [%rd20+-2];
	add.s32 	%r51, %r50, %r49;
	ld.u32 	%r52, [%rd20+-1];
	add.s32 	%r53, %r52, %r51;
	ld.u32 	%r54, [%rd20];
	add.s32 	%r55, %r54, %r53;
	ld.u32 	%r56, [%rd20+1];
	add.s32 	%r57, %r56, %r55;
	ld.u32 	%r58, [%rd20+2];
	add.s32 	%r59, %r58, %r57;
	ld.u32 	%r60, [%rd20+3];
	add.s32 	%r61, %r60, %r59;
	ld.u32 	%r62, [%rd20+4];
	add.s32 	%r63, %r62, %r61;
	ld.u32 	%r64, [%rd20+5];
	add.s32 	%r65, %r64, %r63;
	ld.u32 	%r66, [%rd20+6];
	add.s32 	%r67, %r66, %r65;
	ld.u32 	%r68, [%rd20+7];
	add.s32 	%r69, %r68, %r67;
	ld.u32 	%r70, [%rd20+8];
	add.s32 	%r111, %r70, %r69;
	add.s32 	%r100, %r100, 16;
	add.s64 	%rd20, %rd20, 16;
	setp.ne.s32 	%p3, %r100, 0;
	mov.u32 	%r106, %r5;
	@%p3 bra 	$L__BB1_4;
$L__BB1_5:
	setp.eq.s32 	%p4, %r1, 0;
	@%p4 bra 	$L__BB1_15;
	setp.lt.u32 	%p5, %r2, 7;
	@%p5 bra 	$L__BB1_8;
	cvt.u64.u32 	%rd12, %r106;
	add.s64 	%rd13, %rd4, %rd12;
	add.s64 	%rd14, %rd2, %rd13;
	ld.u32 	%r72, [%rd14];
	add.s32 	%r73, %r72, %r111;
	ld.u32 	%r74, [%rd14+1];
	add.s32 	%r75, %r74, %r73;
	ld.u32 	%r76, [%rd14+2];
	add.s32 	%r77, %r76, %r75;
	ld.u32 	%r78, [%rd14+3];
	add.s32 	%r79, %r78, %r77;
	ld.u32 	%r80, [%rd14+4];
	add.s32 	%r81, %r80, %r79;
	ld.u32 	%r82, [%rd14+5];
	add.s32 	%r83, %r82, %r81;
	ld.u32 	%r84, [%rd14+6];
	add.s32 	%r85, %r84, %r83;
	ld.u32 	%r86, [%rd14+7];
	add.s32 	%r111, %r86, %r85;
	add.s32 	%r106, %r106, 8;
$L__BB1_8:
	setp.eq.s32 	%p6, %r3, 0;
	@%p6 bra 	$L__BB1_15;
	setp.lt.u32 	%p7, %r4, 3;
	@%p7 bra 	$L__BB1_11;
	cvt.u64.u32 	%rd15, %r106;
	add.s64 	%rd16, %rd4, %rd15;
	add.s64 	%rd17, %rd2, %rd16;
	ld.u32 	%r88, [%rd17];
	add.s32 	%r89, %r88, %r111;
	ld.u32 	%r90, [%rd17+1];
	add.s32 	%r91, %r90, %r89;
	ld.u32 	%r92, [%rd17+2];
	add.s32 	%r93, %r92, %r91;
	ld.u32 	%r94, [%rd17+3];
	add.s32 	%r111, %r94, %r93;
	add.s32 	%r106, %r106, 4;
$L__BB1_11:
	setp.eq.s32 	%p8, %r6, 0;
	@%p8 bra 	$L__BB1_15;
	setp.eq.s32 	%p9, %r6, 1;
	cvt.u64.u32 	%rd18, %r106;
	add.s64 	%rd19, %rd4, %rd18;
	add.s64 	%rd8, %rd2, %rd19;
	ld.u32 	%r95, [%rd8];
	add.s32 	%r111, %r95, %r111;
	@%p9 bra 	$L__BB1_15;
	setp.eq.s32 	%p10, %r6, 2;
	ld.u32 	%r96, [%rd8+1];
	add.s32 	%r111, %r96, %r111;
	@%p10 bra 	$L__BB1_15;
	ld.u32 	%r97, [%rd8+2];
	add.s32 	%r111, %r97, %r111;
$L__BB1_15:
	add.s32 	%r98, %r98, 1;
	setp.ne.s32 	%p11, %r98, %r34;
	@%p11 bra 	$L__BB1_2;
$L__BB1_16:
	st.global.u32 	[%rd1], %r111;
	ret;

}


// ===== COMPILED SASS (sm_100) =====

	.target	sm_100

	.elftype	@"ET_EXEC"


//--------------------- .note.nv.tkinfo           --------------------------
	.section	.note.nv.tkinfo,"",@"SHT_NOTE"
	.sectionflags	@"SHF_NOTE_NV_TKINFO"
	.tkinfo
        /*0018*/ 	.word	0x00000002
        /*0030*/ 	.string	""
        /*0030*/ 	.string	"ptxas"
        /*0030*/ 	.string	"Cuda compilation tools, release 13.0, V13.0.88"
        /*0030*/ 	.string	"Build cuda_13.0.r13.0/compiler.36424714_0"
        /*0030*/ 	.string	"-arch sm_100 -m 64 "



//--------------------- .note.nv.cuinfo           --------------------------
	.section	.note.nv.cuinfo,"",@"SHT_NOTE"
	.sectionflags	@"SHF_NOTE_NV_CUINFO"
        /*0018*/ 	.short	0x0002
        /*001a*/ 	.short	0x0064
        /*001c*/ 	.short	0x0082
	.zero		2


//--------------------- .nv.info                  --------------------------
	.section	.nv.info,"",@"SHT_CUDA_INFO"
	.align	4


	//----- nvinfo : EIATTR_REGCOUNT
	.align		4
        /*0000*/ 	.byte	0x04, 0x2f
        /*0002*/ 	.short	(.L_1 - .L_0)
	.align		4
.L_0:
        /*0004*/ 	.word	index@(_Z4calcPii)
        /*0008*/ 	.word	0x00000017


	//----- nvinfo : EIATTR_FRAME_SIZE
	.align		4
.L_1:
        /*000c*/ 	.byte	0x04, 0x11
        /*000e*/ 	.short	(.L_3 - .L_2)
	.align		4
.L_2:
        /*0010*/ 	.word	index@(_Z4calcPii)
        /*0014*/ 	.word	0x00000000


	//----- nvinfo : EIATTR_REGCOUNT
	.align		4
.L_3:
        /*0018*/ 	.byte	0x04, 0x2f
        /*001a*/ 	.short	(.L_5 - .L_4)
	.align		4
.L_4:
        /*001c*/ 	.word	index@(_Z10calc_pitchPiiim)
        /*0020*/ 	.word	0x0000001c


	//----- nvinfo : EIATTR_FRAME_SIZE
	.align		4
.L_5:
        /*0024*/ 	.byte	0x04, 0x11
        /*0026*/ 	.short	(.L_7 - .L_6)
	.align		4
.L_6:
        /*0028*/ 	.word	index@(_Z10calc_pitchPiiim)
        /*002c*/ 	.word	0x00000000


	//----- nvinfo : EIATTR_MIN_STACK_SIZE
	.align		4
.L_7:
        /*0030*/ 	.byte	0x04, 0x12
        /*0032*/ 	.short	(.L_9 - .L_8)
	.align		4
.L_8:
        /*0034*/ 	.word	index@(_Z10calc_pitchPiiim)
        /*0038*/ 	.word	0x00000000


	//----- nvinfo : EIATTR_MIN_STACK_SIZE
	.align		4
.L_9:
        /*003c*/ 	.byte	0x04, 0x12
        /*003e*/ 	.short	(.L_11 - .L_10)
	.align		4
.L_10:
        /*0040*/ 	.word	index@(_Z4calcPii)
        /*0044*/ 	.word	0x00000000
.L_11:


//--------------------- .nv.compat                --------------------------
	.section	.nv.compat,"",@"SHT_CUDA_COMPAT_INFO"
	.align	4
        /*0000*/ 	.byte	0x02, 0x09, 0x00, 0x00, 0x02, 0x02, 0x01, 0x00, 0x02, 0x05, 0x05, 0x00, 0x03, 0x07, 0x01, 0x01
        /*0010*/ 	.byte	0x02, 0x03, 0x00, 0x00, 0x02, 0x06, 0x01, 0x00, 0x04, 0x0b, 0x08, 0x00, 0x09, 0x00, 0x00, 0x00
        /*0020*/ 	.byte	0x00, 0x00, 0x00, 0x00


//--------------------- .nv.info._Z10calc_pitchPiiim --------------------------
	.section	.nv.info._Z10calc_pitchPiiim,"",@"SHT_CUDA_INFO"
	.sectionflags	@""
	.align	4


	//----- nvinfo : EIATTR_CUDA_API_VERSION
	.align		4
        /*0000*/ 	.byte	0x04, 0x37
        /*0002*/ 	.short	(.L_13 - .L_12)
.L_12:
        /*0004*/ 	.word	0x00000082


	//----- nvinfo : EIATTR_KPARAM_INFO
	.align		4
.L_13:
        /*0008*/ 	.byte	0x04, 0x17
        /*000a*/ 	.short	(.L_15 - .L_14)
.L_14:
        /*000c*/ 	.word	0x00000000
        /*0010*/ 	.short	0x0003
        /*0012*/ 	.short	0x0010
        /*0014*/ 	.byte	0x00, 0xf0, 0x21, 0x00


	//----- nvinfo : EIATTR_KPARAM_INFO
	.align		4
.L_15:
        /*0018*/ 	.byte	0x04, 0x17
        /*001a*/ 	.short	(.L_17 - .L_16)
.L_16:
        /*001c*/ 	.word	0x00000000
        /*0020*/ 	.short	0x0002
        /*0022*/ 	.short	0x000c
        /*0024*/ 	.byte	0x00, 0xf0, 0x11, 0x00


	//----- nvinfo : EIATTR_KPARAM_INFO
	.align		4
.L_17:
        /*0028*/ 	.byte	0x04, 0x17
        /*002a*/ 	.short	(.L_19 - .L_18)
.L_18:
        /*002c*/ 	.word	0x00000000
        /*0030*/ 	.short	0x0001
        /*0032*/ 	.short	0x0008
        /*0034*/ 	.byte	0x00, 0xf0, 0x11, 0x00


	//----- nvinfo : EIATTR_KPARAM_INFO
	.align		4
.L_19:
        /*0038*/ 	.byte	0x04, 0x17
        /*003a*/ 	.short	(.L_21 - .L_20)
.L_20:
        /*003c*/ 	.word	0x00000000
        /*0040*/ 	.short	0x0000
        /*0042*/ 	.short	0x0000
        /*0044*/ 	.byte	0x00, 0xf5, 0x21, 0x00


	//----- nvinfo : EIATTR_SPARSE_MMA_MASK
	.align		4
.L_21:
        /*0048*/ 	.byte	0x03, 0x50
        /*004a*/ 	.short	0x0000


	//----- nvinfo : EIATTR_MAXREG_COUNT
	.align		4
        /*004c*/ 	.byte	0x03, 0x1b
        /*004e*/ 	.short	0x00ff


	//----- nvinfo : EIATTR_MERCURY_ISA_VERSION
	.align		4
        /*0050*/ 	.byte	0x03, 0x5f
        /*0052*/ 	.short	0x0101


	//----- nvinfo : EIATTR_VRC_CTA_INIT_COUNT
	.align		4
        /*0054*/ 	.byte	0x02, 0x4a
	.zero		1
	.zero		1


	//----- nvinfo : EIATTR_EXIT_INSTR_OFFSETS
	.align		4
        /*0058*/ 	.byte	0x04, 0x1c
        /*005a*/ 	.short	(.L_23 - .L_22)


	//   ....[0]....
.L_22:
        /*005c*/ 	.word	0x000007d0


	//----- nvinfo : EIATTR_CBANK_PARAM_SIZE
	.align		4
.L_23:
        /*0060*/ 	.byte	0x03, 0x19
        /*0062*/ 	.short	0x0018


	//----- nvinfo : EIATTR_PARAM_CBANK
	.align		4
        /*0064*/ 	.byte	0x04, 0x0a
        /*0066*/ 	.short	(.L_25 - .L_24)
	.align		4
.L_24:
        /*0068*/ 	.word	index@(.nv.constant0._Z10calc_pitchPiiim)
        /*006c*/ 	.short	0x0380
        /*006e*/ 	.short	0x0018


	//----- nvinfo : EIATTR_SW_WAR
	.align		4
.L_25:
        /*0070*/ 	.byte	0x04, 0x36
        /*0072*/ 	.short	(.L_27 - .L_26)
.L_26:
        /*0074*/ 	.word	0x00000008
.L_27:


//--------------------- .nv.info._Z4calcPii       --------------------------
	.section	.nv.info._Z4calcPii,"",@"SHT_CUDA_INFO"
	.sectionflags	@""
	.align	4


	//----- nvinfo : EIATTR_CUDA_API_VERSION
	.align		4
        /*0000*/ 	.byte	0x04, 0x37
        /*0002*/ 	.short	(.L_29 - .L_28)
.L_28:
        /*0004*/ 	.word	0x00000082


	//----- nvinfo : EIATTR_KPARAM_INFO
	.align		4
.L_29:
        /*0008*/ 	.byte	0x04, 0x17
        /*000a*/ 	.short	(.L_31 - .L_30)
.L_30:
        /*000c*/ 	.word	0x00000000
        /*0010*/ 	.short	0x0001
        /*0012*/ 	.short	0x0008
        /*0014*/ 	.byte	0x00, 0xf0, 0x11, 0x00


	//----- nvinfo : EIATTR_KPARAM_INFO
	.align		4
.L_31:
        /*0018*/ 	.byte	0x04, 0x17
        /*001a*/ 	.short	(.L_33 - .L_32)
.L_32:
        /*001c*/ 	.word	0x00000000
        /*0020*/ 	.short	0x0000
        /*0022*/ 	.short	0x0000
        /*0024*/ 	.byte	0x00, 0xf5, 0x21, 0x00


	//----- nvinfo : EIATTR_SPARSE_MMA_MASK
	.align		4
.L_33:
        /*0028*/ 	.byte	0x03, 0x50
        /*002a*/ 	.short	0x0000


	//----- nvinfo : EIATTR_MAXREG_COUNT
	.align		4
        /*002c*/ 	.byte	0x03, 0x1b
        /*002e*/ 	.short	0x00ff


	//----- nvinfo : EIATTR_MERCURY_ISA_VERSION
	.align		4
        /*0030*/ 	.byte	0x03, 0x5f
        /*0032*/ 	.short	0x0101


	//----- nvinfo : EIATTR_VRC_CTA_INIT_COUNT
	.align		4
        /*0034*/ 	.byte	0x02, 0x4a
	.zero		1
	.zero		1


	//----- nvinfo : EIATTR_EXIT_INSTR_OFFSETS
	.align		4
        /*0038*/ 	.byte	0x04, 0x1c
        /*003a*/ 	.short	(.L_35 - .L_34)


	//   ....[0]....
.L_34:
        /*003c*/ 	.word	0x00000640


	//----- nvinfo : EIATTR_CBANK_PARAM_SIZE
	.align		4
.L_35:
        /*0040*/ 	.byte	0x03, 0x19
        /*0042*/ 	.short	0x000c


	//----- nvinfo : EIATTR_PARAM_CBANK
	.align		4
        /*0044*/ 	.byte	0x04, 0x0a
        /*0046*/ 	.short	(.L_37 - .L_36)
	.align		4
.L_36:
        /*0048*/ 	.word	index@(.nv.constant0._Z4calcPii)
        /*004c*/ 	.short	0x0380
        /*004e*/ 	.short	0x000c


	//----- nvinfo : EIATTR_SW_WAR
	.align		4
.L_37:
        /*0050*/ 	.byte	0x04, 0x36
        /*0052*/ 	.short	(.L_39 - .L_38)
.L_38:
        /*0054*/ 	.word	0x00000008
.L_39:


//--------------------- .nv.callgraph             --------------------------
	.section	.nv.callgraph,"",@"SHT_CUDA_CALLGRAPH"
	.align	4
	.sectionentsize	8
	.align		4
        /*0000*/ 	.word	0x00000000
	.align		4
        /*0004*/ 	.word	0xffffffff
	.align		4
        /*0008*/ 	.word	0x00000000
	.align		4
        /*000c*/ 	.word	0xfffffffe
	.align		4
        /*0010*/ 	.word	0x00000000
	.align		4
        /*0014*/ 	.word	0xfffffffd
	.align		4
        /*0018*/ 	.word	0x00000000
	.align		4
        /*001c*/ 	.word	0xfffffffc


//--------------------- .text._Z10calc_pitchPiiim --------------------------
	.section	.text._Z10calc_pitchPiiim,"ax",@progbits
	.align	128
        .global         _Z10calc_pitchPiiim
        .type           _Z10calc_pitchPiiim,@function
        .size           _Z10calc_pitchPiiim,(.L_x_15 - _Z10calc_pitchPiiim)
        .other          _Z10calc_pitchPiiim,@"STO_CUDA_ENTRY STV_DEFAULT"
_Z10calc_pitchPiiim:
.text._Z10calc_pitchPiiim:
[----:B------:R-:W-:Y:S08]  /*0000*/  LDC R1, c[0x0][0x37c] ;  /* 0x0000df00ff017b82 */ /* 0x000ff00000000800 */
[----:B------:R-:W0:Y:S01]  /*0010*/  LDC.64 R10, c[0x0][0x388] ;  /* 0x0000e200ff0a7b82 */ /* 0x000e220000000a00 */
[----:B------:R-:W1:Y:S01]  /*0020*/  LDCU.64 UR6, c[0x0][0x358] ;  /* 0x00006b00ff0677ac */ /* 0x000e620008000a00 */
[----:B------:R-:W-:Y:S01]  /*0030*/  IMAD.MOV.U32 R12, RZ, RZ, RZ ;  /* 0x000000ffff0c7224 */ /* 0x000fe200078e00ff */
[----:B0-----:R-:W-:-:S04]  /*0040*/  VIMNMX R0, PT, PT, R11, R10, PT ;  /* 0x0000000a0b007248 */ /* 0x001fc80003fe0100 */
[----:B------:R-:W-:-:S13]  /*0050*/  ISETP.GE.AND P0, PT, R0, 0x1, PT ;  /* 0x000000010000780c */ /* 0x000fda0003f06270 */
[----:B-1----:R-:W-:Y:S05]  /*0060*/  @!P0 BRA `(.L_x_0) ;  /* 0x0000000400d08947 */ /* 0x002fea0003800000 */
[----:B------:R-:W0:Y:S02]  /*0070*/  LDC.64 R4, c[0x0][0x380] ;  /* 0x0000e000ff047b82 */ /* 0x000e240000000a00 */
[----:B0-----:R-:W2:Y:S01]  /*0080*/  LDG.E R0, desc[UR6][R4.64] ;  /* 0x0000000604007981 */ /* 0x001ea2000c1e1900 */
[C---:B------:R-:W-:Y:S01]  /*0090*/  LOP3.LUT R6, R10.reuse, 0xf, RZ, 0xc0, !PT ;  /* 0x0000000f0a067812 */ /* 0x040fe200078ec0ff */
[----:B------:R-:W-:Y:S01]  /*00a0*/  IMAD.MOV.U32 R12, RZ, RZ, RZ ;  /* 0x000000ffff0c7224 */ /* 0x000fe200078e00ff */
[C---:B------:R-:W-:Y:S01]  /*00b0*/  LOP3.LUT R7, R10.reuse, 0x7, RZ, 0xc0, !PT ;  /* 0x000000070a077812 */ /* 0x040fe200078ec0ff */
[----:B------:R-:W-:Y:S01]  /*00c0*/  UMOV UR4, URZ ;  /* 0x000000ff00047c82 */ /* 0x000fe20008000000 */
[----:B------:R-:W-:Y:S01]  /*00d0*/  LOP3.LUT R8, R10, 0x7ffffff0, RZ, 0xc0, !PT ;  /* 0x7ffffff00a087812 */ /* 0x000fe200078ec0ff */
[----:B------:R-:W-:Y:S01]  /*00e0*/  VIADD R2, R6, 0xffffffff ;  /* 0xffffffff06027836 */ /* 0x000fe20000000000 */
[----:B------:R-:W-:Y:S01]  /*00f0*/  LOP3.LUT R10, R10, 0x3, RZ, 0xc0, !PT ;  /* 0x000000030a0a7812 */ /* 0x000fe200078ec0ff */
[----:B------:R-:W-:-:S02]  /*0100*/  VIADD R3, R7, 0xffffffff ;  /* 0xffffffff07037836 */ /* 0x000fc40000000000 */
[----:B------:R-:W-:Y:S01]  /*0110*/  IMAD.MOV R11, RZ, RZ, -R8 ;  /* 0x000000ffff0b7224 */ /* 0x000fe200078e0a08 */
[----:B------:R-:W-:Y:S02]  /*0120*/  ISETP.GE.U32.AND P1, PT, R2, 0x7, PT ;  /* 0x000000070200780c */ /* 0x000fe40003f26070 */
[----:B------:R-:W-:Y:S02]  /*0130*/  ISETP.GE.U32.AND P0, PT, R3, 0x3, PT ;  /* 0x000000030300780c */ /* 0x000fe40003f06070 */
[----:B--2---:R-:W-:Y:S02]  /*0140*/  IADD3 R2, P2, PT, R0, 0x7, RZ ;  /* 0x0000000700027810 */ /* 0x004fe40007f5e0ff */
[----:B------:R-:W-:-:S05]  /*0150*/  SHF.R.S32.HI R9, RZ, 0x1f, R0 ;  /* 0x0000001fff097819 */ /* 0x000fca0000011400 */
[----:B------:R-:W-:-:S07]  /*0160*/  IMAD.X R3, RZ, RZ, R9, P2 ;  /* 0x000000ffff037224 */ /* 0x000fce00010e0609 */
.L_x_6:
[----:B------:R-:W0:Y:S01]  /*0170*/  LDCU.64 UR8, c[0x0][0x388] ;  /* 0x00007100ff0877ac */ /* 0x000e220008000a00 */
[----:B------:R-:W-:Y:S01]  /*0180*/  IMAD.MOV.U32 R14, RZ, RZ, RZ ;  /* 0x000000ffff0e7224 */ /* 0x000fe200078e00ff */
[----:B------:R-:W-:Y:S01]  /*0190*/  UMOV UR5, UR4 ;  /* 0x0000000400057c82 */ /* 0x000fe20008000000 */
[----:B------:R-:W-:Y:S02]  /*01a0*/  UIADD3 UR4, UPT, UPT, UR4, 0x1, URZ ;  /* 0x0000000104047890 */ /* 0x000fe4000fffe0ff */
[----:B0-----:R-:W-:Y:S02]  /*01b0*/  UISETP.GE.U32.AND UP0, UPT, UR8, 0x10, UPT ;  /* 0x000000100800788c */ /* 0x001fe4000bf06070 */
[----:B------:R-:W-:-:S07]  /*01c0*/  UISETP.NE.AND UP1, UPT, UR4, UR9, UPT ;  /* 0x000000090400728c */ /* 0x000fce000bf25270 */
[----:B------:R-:W-:Y:S05]  /*01d0*/  BRA.U !UP0, `(.L_x_1) ;  /* 0x0000000108947547 */ /* 0x000fea000b800000 */
[----:B------:R-:W0:Y:S01]  /*01e0*/  LDC.64 R14, c[0x0][0x390] ;  /* 0x0000e400ff0e7b82 */ /* 0x000e220000000a00 */
[----:B------:R-:W-:Y:S02]  /*01f0*/  IMAD.MOV.U32 R13, RZ, RZ, R11 ;  /* 0x000000ffff0d7224 */ /* 0x000fe400078e000b */
[----:B0-----:R-:W-:-:S04]  /*0200*/  IMAD.WIDE.U32 R4, R14, UR5, R2 ;  /* 0x000000050e047c25 */ /* 0x001fc8000f8e0002 */
[----:B------:R-:W-:Y:S02]  /*0210*/  IMAD R14, R15, UR5, R5 ;  /* 0x000000050f0e7c24 */ /* 0x000fe4000f8e0205 */
[----:B------:R-:W-:-:S07]  /*0220*/  IMAD.MOV.U32 R15, RZ, RZ, R4 ;  /* 0x000000ffff0f7224 */ /* 0x000fce00078e0004 */
.L_x_2:
[----:B------:R-:W-:Y:S02]  /*0230*/  IMAD.MOV.U32 R4, RZ, RZ, R15 ;  /* 0x000000ffff047224 */ /* 0x000fe400078e000f */
[----:B------:R-:W-:-:S05]  /*0240*/  IMAD.MOV.U32 R5, RZ, RZ, R14 ;  /* 0x000000ffff057224 */ /* 0x000fca00078e000e */
[----:B------:R-:W2:Y:S04]  /*0250*/  LD.E R23, desc[UR6][R4.64+-0x7] ;  /* 0xfffff90604177980 */ /* 0x000ea8000c101900 */
[----:B------:R-:W2:Y:S04]  /*0260*/  LD.E R22, desc[UR6][R4.64+-0x6] ;  /* 0xfffffa0604167980 */ /* 0x000ea8000c101900 */
[----:B------:R-:W3:Y:S04]  /*0270*/  LD.E R25, desc[UR6][R4.64+-0x5] ;  /* 0xfffffb0604197980 */ /* 0x000ee8000c101900 */
[----:B------:R-:W3:Y:S04]  /*0280*/  LD.E R24, desc[UR6][R4.64+-0x4] ;  /* 0xfffffc0604187980 */ /* 0x000ee8000c101900 */
[----:B------:R-:W4:Y:S04]  /*0290*/  LD.E R14, desc[UR6][R4.64+-0x3] ;  /* 0xfffffd06040e7980 */ /* 0x000f28000c101900 */
[----:B------:R-:W4:Y:S04]  /*02a0*/  LD.E R15, desc[UR6][R4.64+-0x2] ;  /* 0xfffffe06040f7980 */ /* 0x000f28000c101900 */
[----:B------:R-:W5:Y:S04]  /*02b0*/  LD.E R16, desc[UR6][R4.64+-0x1] ;  /* 0xffffff0604107980 */ /* 0x000f68000c101900 */
[----:B------:R-:W5:Y:S04]  /*02c0*/  LD.E R17, desc[UR6][R4.64] ;  /* 0x0000000604117980 */ /* 0x000f68000c101900 */
[----:B------:R-:W5:Y:S04]  /*02d0*/  LD.E R18, desc[UR6][R4.64+0x1] ;  /* 0x0000010604127980 */ /* 0x000f68000c101900 */
[----:B------:R-:W5:Y:S04]  /*02e0*/  LD.E R19, desc[UR6][R4.64+0x2] ;  /* 0x0000020604137980 */ /* 0x000f68000c101900 */
[----:B------:R-:W5:Y:S04]  /*02f0*/  LD.E R20, desc[UR6][R4.64+0x3] ;  /* 0x0000030604147980 */ /* 0x000f68000c101900 */
[----:B------:R-:W5:Y:S01]  /*0300*/  LD.E R21, desc[UR6][R4.64+0x4] ;  /* 0x0000040604157980 */ /* 0x000f62000c101900 */
[----:B--2---:R-:W-:-:S03]  /*0310*/  IADD3 R22, PT, PT, R22, R23, R12 ;  /* 0x0000001716167210 */ /* 0x004fc60007ffe00c */
[----:B------:R-:W2:Y:S04]  /*0320*/  LD.E R12, desc[UR6][R4.64+0x5] ;  /* 0x00000506040c7980 */ /* 0x000ea8000c101900 */
[----:B------:R-:W2:Y:S01]  /*0330*/  LD.E R23, desc[UR6][R4.64+0x6] ;  /* 0x0000060604177980 */ /* 0x000ea2000c101900 */
[----:B---3--:R-:W-:-:S03]  /*0340*/  IADD3 R24, PT, PT, R24, R25, R22 ;  /* 0x0000001918187210 */ /* 0x008fc60007ffe016 */
[----:B------:R-:W3:Y:S04]  /*0350*/  LD.E R25, desc[UR6][R4.64+0x7] ;  /* 0x0000070604197980 */ /* 0x000ee8000c101900 */
[----:B------:R-:W3:Y:S01]  /*0360*/  LD.E R22, desc[UR6][R4.64+0x8] ;  /* 0x0000080604167980 */ /* 0x000ee2000c101900 */
[----:B------:R-:W-:Y:S01]  /*0370*/  VIADD R13, R13, 0x10 ;  /* 0x000000100d0d7836 */ /* 0x000fe20000000000 */
[----:B----4-:R-:W-:Y:S02]  /*0380*/  IADD3 R14, PT, PT, R15, R14, R24 ;  /* 0x0000000e0f0e7210 */ /* 0x010fe40007ffe018 */
[----:B------:R-:W-:Y:S02]  /*0390*/  IADD3 R15, P3, PT, R4, 0x10, RZ ;  /* 0x00000010040f7810 */ /* 0x000fe40007f7e0ff */
[----:B------:R-:W-:-:S02]  /*03a0*/  ISETP.NE.AND P2, PT, R13, RZ, PT ;  /* 0x000000ff0d00720c */ /* 0x000fc40003f45270 */
[----:B-----5:R-:W-:-:S04]  /*03b0*/  IADD3 R14, PT, PT, R17, R16, R14 ;  /* 0x00000010110e7210 */ /* 0x020fc80007ffe00e */
[----:B------:R-:W-:-:S04]  /*03c0*/  IADD3 R14, PT, PT, R19, R18, R14 ;  /* 0x00000012130e7210 */ /* 0x000fc80007ffe00e */
[----:B------:R-:W-:-:S04]  /*03d0*/  IADD3 R14, PT, PT, R21, R20, R14 ;  /* 0x00000014150e7210 */ /* 0x000fc80007ffe00e */
[----:B--2---:R-:W-:Y:S01]  /*03e0*/  IADD3 R12, PT, PT, R23, R12, R14 ;  /* 0x0000000c170c7210 */ /* 0x004fe20007ffe00e */
[----:B------:R-:W-:-:S03]  /*03f0*/  IMAD.X R14, RZ, RZ, R5, P3 ;  /* 0x000000ffff0e7224 */ /* 0x000fc600018e0605 */
[----:B---3--:R-:W-:Y:S01]  /*0400*/  IADD3 R12, PT, PT, R22, R25, R12 ;  /* 0x00000019160c7210 */ /* 0x008fe20007ffe00c */
[----:B------:R-:W-:Y:S06]  /*0410*/  @P2 BRA `(.L_x_2) ;  /* 0xfffffffc00842947 */ /* 0x000fec000383ffff */
[----:B------:R-:W-:-:S07]  /*0420*/  IMAD.MOV.U32 R14, RZ, RZ, R8 ;  /* 0x000000ffff0e7224 */ /* 0x000fce00078e0008 */
.L_x_1:
[----:B------:R-:W-:-:S13]  /*0430*/  ISETP.NE.AND P2, PT, R6, RZ, PT ;  /* 0x000000ff0600720c */ /* 0x000fda0003f45270 */
[----:B------:R-:W-:Y:S05]  /*0440*/  @!P2 BRA `(.L_x_3) ;  /* 0x0000000000d4a947 */ /* 0x000fea0003800000 */
[----:B------:R-:W-:Y:S01]  /*0450*/  ISETP.NE.AND P2, PT, R7, RZ, PT ;  /* 0x000000ff0700720c */ /* 0x000fe20003f45270 */
[----:B------:R-:W-:-:S12]  /*0460*/  @!P1 BRA `(.L_x_4) ;  /* 0x00000000004c9947 */ /* 0x000fd80003800000 */
[----:B------:R-:W0:Y:S01]  /*0470*/  LDC.64 R16, c[0x0][0x390] ;  /* 0x0000e400ff107b82 */ /* 0x000e220000000a00 */
[----:B------:R-:W-:Y:S02]  /*0480*/  IMAD.MOV.U32 R15, RZ, RZ, RZ ;  /* 0x000000ffff0f7224 */ /* 0x000fe400078e00ff */
[----:B0-----:R-:W-:-:S04]  /*0490*/  IMAD.WIDE.U32 R4, R16, UR5, R14 ;  /* 0x0000000510047c25 */ /* 0x001fc8000f8e000e */
[----:B------:R-:W-:Y:S01]  /*04a0*/  IMAD R16, R17, UR5, R5 ;  /* 0x0000000511107c24 */ /* 0x000fe2000f8e0205 */
[----:B------:R-:W-:-:S05]  /*04b0*/  IADD3 R4, P3, PT, R0, R4, RZ ;  /* 0x0000000400047210 */ /* 0x000fca0007f7e0ff */
[----:B------:R-:W-:-:S05]  /*04c0*/  IMAD.X R5, R9, 0x1, R16, P3 ;  /* 0x0000000109057824 */ /* 0x000fca00018e0610 */
[----:B------:R-:W2:Y:S04]  /*04d0*/  LD.E R13, desc[UR6][R4.64] ;  /* 0x00000006040d7980 */ /* 0x000ea8000c101900 */
[----:B------:R-:W2:Y:S04]  /*04e0*/  LD.E R15, desc[UR6][R4.64+0x1] ;  /* 0x00000106040f7980 */ /* 0x000ea8000c101900 */
[----:B------:R-:W3:Y:S04]  /*04f0*/  LD.E R16, desc[UR6][R4.64+0x2] ;  /* 0x0000020604107980 */ /* 0x000ee8000c101900 */
[----:B------:R-:W3:Y:S04]  /*0500*/  LD.E R17, desc[UR6][R4.64+0x3] ;  /* 0x0000030604117980 */ /* 0x000ee8000c101900 */
[----:B------:R-:W4:Y:S04]  /*0510*/  LD.E R18, desc[UR6][R4.64+0x4] ;  /* 0x0000040604127980 */ /* 0x000f28000c101900 */
[----:B------:R-:W4:Y:S04]  /*0520*/  LD.E R19, desc[UR6][R4.64+0x5] ;  /* 0x0000050604137980 */ /* 0x000f28000c101900 */
[----:B------:R-:W5:Y:S04]  /*0530*/  LD.E R20, desc[UR6][R4.64+0x6] ;  /* 0x0000060604147980 */ /* 0x000f68000c101900 */
[----:B------:R-:W5:Y:S01]  /*0540*/  LD.E R21, desc[UR6][R4.64+0x7] ;  /* 0x0000070604157980 */ /* 0x000f62000c101900 */
[----:B------:R-:W-:Y:S01]  /*0550*/  VIADD R14, R14, 0x8 ;  /* 0x000000080e0e7836 */ /* 0x000fe20000000000 */
[----:B--2---:R-:W-:-:S04]  /*0560*/  IADD3 R13, PT, PT, R15, R13, R12 ;  /* 0x0000000d0f0d7210 */ /* 0x004fc80007ffe00c */
[----:B---3--:R-:W-:-:S04]  /*0570*/  IADD3 R13, PT, PT, R17, R16, R13 ;  /* 0x00000010110d7210 */ /* 0x008fc80007ffe00d */
[----:B----4-:R-:W-:-:S04]  /*0580*/  IADD3 R13, PT, PT, R19, R18, R13 ;  /* 0x00000012130d7210 */ /* 0x010fc80007ffe00d */
[----:B-----5:R-:W-:-:S07]  /*0590*/  IADD3 R12, PT, PT, R21, R20, R13 ;  /* 0x00000014150c7210 */ /* 0x020fce0007ffe00d */
.L_x_4:
        /* <DEDUP_REMOVED lines=12> */
[----:B------:R-:W3:Y:S01]  /*0660*/  LD.E R16, desc[UR6][R4.64+0x3] ;  /* 0x0000030604107980 */ /* 0x000ee2000c101900 */
[----:B------:R-:W-:Y:S01]  /*0670*/  VIADD R14, R14, 0x4 ;  /* 0x000000040e0e7836 */ /* 0x000fe20000000000 */
[----:B--2---:R-:W-:-:S04]  /*0680*/  IADD3 R12, PT, PT, R15, R13, R12 ;  /* 0x0000000d0f0c7210 */ /* 0x004fc80007ffe00c */
[----:B---3--:R-:W-:-:S07]  /*0690*/  IADD3 R12, PT, PT, R16, R17, R12 ;  /* 0x00000011100c7210 */ /* 0x008fce0007ffe00c */
.L_x_5:
[----:B------:R-:W-:Y:S05]  /*06a0*/  @!P2 BRA `(.L_x_3) ;  /* 0x00000000003ca947 */ /* 0x000fea0003800000 */
[----:B------:R-:W0:Y:S01]  /*06b0*/  LDC.64 R16, c[0x0][0x390] ;  /* 0x0000e400ff107b82 */ /* 0x000e220000000a00 */
[----:B------:R-:W-:Y:S02]  /*06c0*/  IMAD.MOV.U32 R15, RZ, RZ, RZ ;  /* 0x000000ffff0f7224 */ /* 0x000fe400078e00ff */
[----:B0-----:R-:W-:-:S04]  /*06d0*/  IMAD.WIDE.U32 R4, R16, UR5, R14 ;  /* 0x0000000510047c25 */ /* 0x001fc8000f8e000e */
[----:B------:R-:W-:Y:S01]  /*06e0*/  IMAD R14, R17, UR5, R5 ;  /* 0x00000005110e7c24 */ /* 0x000fe2000f8e0205 */
[----:B------:R-:W-:-:S05]  /*06f0*/  IADD3 R4, P2, PT, R0, R4, RZ ;  /* 0x0000000400047210 */ /* 0x000fca0007f5e0ff */
[----:B------:R-:W-:-:S05]  /*0700*/  IMAD.X R5, R9, 0x1, R14, P2 ;  /* 0x0000000109057824 */ /* 0x000fca00010e060e */
[----:B------:R-:W2:Y:S01]  /*0710*/  LD.E R13, desc[UR6][R4.64] ;  /* 0x00000006040d7980 */ /* 0x000ea2000c101900 */
[----:B------:R-:W-:Y:S01]  /*0720*/  ISETP.NE.AND P2, PT, R10, 0x1, PT ;  /* 0x000000010a00780c */ /* 0x000fe20003f45270 */
[----:B--2---:R-:W-:-:S12]  /*0730*/  IMAD.IADD R12, R12, 0x1, R13 ;  /* 0x000000010c0c7824 */ /* 0x004fd800078e020d */
[----:B------:R-:W-:Y:S05]  /*0740*/  @!P2 BRA `(.L_x_3) ;  /* 0x000000000014a947 */ /* 0x000fea0003800000 */
[----:B------:R-:W-:Y:S01]  /*0750*/  ISETP.NE.AND P2, PT, R10, 0x2, PT ;  /* 0x000000020a00780c */ /* 0x000fe20003f45270 */
[----:B------:R-:W2:-:S12]  /*0760*/  LD.E R13, desc[UR6][R4.64+0x1] ;  /* 0x00000106040d7980 */ /* 0x000e98000c101900 */
[----:B------:R-:W3:Y:S01]  /*0770*/  @P2 LD.E R15, desc[UR6][R4.64+0x2] ;  /* 0x00000206040f2980 */ /* 0x000ee2000c101900 */
[----:B--2---:R-:W-:-:S04]  /*0780*/  IMAD.IADD R12, R12, 0x1, R13 ;  /* 0x000000010c0c7824 */ /* 0x004fc800078e020d */
[----:B---3--:R-:W-:-:S07]  /*0790*/  @P2 IMAD.IADD R12, R12, 0x1, R15 ;  /* 0x000000010c0c2824 */ /* 0x008fce00078e020f */
.L_x_3:
[----:B------:R-:W-:Y:S05]  /*07a0*/  BRA.U UP1, `(.L_x_6) ;  /* 0xfffffff901707547 */ /* 0x000fea000b83ffff */
.L_x_0:
[----:B------:R-:W0:Y:S02]  /*07b0*/  LDC.64 R2, c[0x0][0x380] ;  /* 0x0000e000ff027b82 */ /* 0x000e240000000a00 */
[----:B0-----:R-:W-:Y:S01]  /*07c0*/  STG.E desc[UR6][R2.64], R12 ;  /* 0x0000000c02007986 */ /* 0x001fe2000c101906 */
[----:B------:R-:W-:Y:S05]  /*07d0*/  EXIT ;  /* 0x000000000000794d */ /* 0x000fea0003800000 */
.L_x_7:
[----:B------:R-:W-:-:S00]  /*07e0*/  BRA `(.L_x_7) ;  /* 0xfffffffc00fc7947 */ /* 0x000fc0000383ffff */
[----:B------:R-:W-:-:S00]  /*07f0*/  NOP ;  /* 0x0000000000007918 */ /* 0x000fc00000000000 */
        /* <DEDUP_REMOVED lines=8> */
.L_x_15:


//--------------------- .text._Z4calcPii          --------------------------
	.section	.text._Z4calcPii,"ax",@progbits
	.align	128
        .global         _Z4calcPii
        .type           _Z4calcPii,@function
        .size           _Z4calcPii,(.L_x_16 - _Z4calcPii)
        .other          _Z4calcPii,@"STO_CUDA_ENTRY STV_DEFAULT"
_Z4calcPii:
.text._Z4calcPii:
[----:B------:R-:W-:Y:S01]  /*0000*/  LDC R1, c[0x0][0x37c] ;  /* 0x0000df00ff017b82 */ /* 0x000fe20000000800 */
[----:B------:R-:W0:Y:S01]  /*0010*/  LDCU UR6, c[0x0][0x388] ;  /* 0x00007100ff0677ac */ /* 0x000e220008000800 */
[----:B------:R-:W-:Y:S01]  /*0020*/  IMAD.MOV.U32 R0, RZ, RZ, RZ ;  /* 0x000000ffff007224 */ /* 0x000fe200078e00ff */
[----:B------:R-:W1:Y:S01]  /*0030*/  LDCU.64 UR10, c[0x0][0x358] ;  /* 0x00006b00ff0a77ac */ /* 0x000e620008000a00 */
[----:B0-----:R-:W-:-:S09]  /*0040*/  UISETP.GE.AND UP0, UPT, UR6, 0x1, UPT ;  /* 0x000000010600788c */ /* 0x001fd2000bf06270 */
[----:B-1----:R-:W-:Y:S05]  /*0050*/  BRA.U !UP0, `(.L_x_8) ;  /* 0x0000000508707547 */ /* 0x002fea000b800000 */
[----:B------:R-:W-:Y:S01]  /*0060*/  UISETP.GE.U32.AND UP1, UPT, UR6, 0x10, UPT ;  /* 0x000000100600788c */ /* 0x000fe2000bf26070 */
[----:B------:R-:W-:Y:S01]  /*0070*/  IMAD.MOV.U32 R4, RZ, RZ, RZ ;  /* 0x000000ffff047224 */ /* 0x000fe200078e00ff */
[----:B------:R-:W-:Y:S01]  /*0080*/  ULOP3.LUT UR7, UR6, 0xf, URZ, 0xc0, !UPT ;  /* 0x0000000f06077892 */ /* 0x000fe2000f8ec0ff */
[----:B------:R-:W-:-:S03]  /*0090*/  IMAD.MOV.U32 R0, RZ, RZ, RZ ;  /* 0x000000ffff007224 */ /* 0x000fc600078e00ff */
[----:B------:R-:W-:-:S03]  /*00a0*/  UISETP.NE.AND UP0, UPT, UR7, URZ, UPT ;  /* 0x000000ff0700728c */ /* 0x000fc6000bf05270 */
[----:B------:R-:W-:Y:S08]  /*00b0*/  BRA.U !UP1, `(.L_x_9) ;  /* 0x00000001099c7547 */ /* 0x000ff0000b800000 */
[----:B------:R-:W0:Y:S01]  /*00c0*/  LDCU.64 UR4, c[0x0][0x380] ;  /* 0x00007000ff0477ac */ /* 0x000e220008000a00 */
[----:B------:R-:W-:Y:S01]  /*00d0*/  IMAD.MOV.U32 R0, RZ, RZ, RZ ;  /* 0x000000ffff007224 */ /* 0x000fe200078e00ff */
[----:B------:R-:W-:-:S04]  /*00e0*/  ULOP3.LUT UR8, UR6, 0x7ffffff0, URZ, 0xc0, !UPT ;  /* 0x7ffffff006087892 */ /* 0x000fc8000f8ec0ff */
[----:B------:R-:W-:Y:S02]  /*00f0*/  UIADD3 UR9, UPT, UPT, -UR8, URZ, URZ ;  /* 0x000000ff08097290 */ /* 0x000fe4000fffe1ff */
[----:B------:R-:W-:Y:S01]  /*0100*/  IMAD.U32 R4, RZ, RZ, UR8 ;  /* 0x00000008ff047e24 */ /* 0x000fe2000f8e00ff */
[----:B0-----:R-:W-:-:S04]  /*0110*/  UIADD3 UR4, UP1, UPT, UR4, 0x20, URZ ;  /* 0x0000002004047890 */ /* 0x001fc8000ff3e0ff */
[----:B------:R-:W-:Y:S02]  /*0120*/  UIADD3.X UR5, UPT, UPT, URZ, UR5, URZ, UP1, !UPT ;  /* 0x00000005ff057290 */ /* 0x000fe40008ffe4ff */
[----:B------:R-:W-:-:S04]  /*0130*/  IMAD.U32 R6, RZ, RZ, UR4 ;  /* 0x00000004ff067e24 */ /* 0x000fc8000f8e00ff */
[----:B------:R-:W-:-:S07]  /*0140*/  IMAD.U32 R3, RZ, RZ, UR5 ;  /* 0x00000005ff037e24 */ /* 0x000fce000f8e00ff */
.L_x_10:
[----:B------:R-:W-:-:S05]  /*0150*/  MOV R2, R6 ;  /* 0x0000000600027202 */ /* 0x000fca0000000f00 */
[----:B------:R-:W2:Y:S04]  /*0160*/  LDG.E R5, desc[UR10][R2.64+-0x20] ;  /* 0xffffe00a02057981 */ /* 0x000ea8000c1e1900 */
[----:B------:R-:W2:Y:S04]  /*0170*/  LDG.E R6, desc[UR10][R2.64+-0x1c] ;  /* 0xffffe40a02067981 */ /* 0x000ea8000c1e1900 */
[----:B------:R-:W3:Y:S04]  /*0180*/  LDG.E R8, desc[UR10][R2.64+-0x18] ;  /* 0xffffe80a02087981 */ /* 0x000ee8000c1e1900 */
[----:B------:R-:W3:Y:S04]  /*0190*/  LDG.E R7, desc[UR10][R2.64+-0x14] ;  /* 0xffffec0a02077981 */ /* 0x000ee8000c1e1900 */
[----:B------:R-:W4:Y:S04]  /*01a0*/  LDG.E R10, desc[UR10][R2.64+-0x10] ;  /* 0xfffff00a020a7981 */ /* 0x000f28000c1e1900 */
[----:B------:R-:W4:Y:S04]  /*01b0*/  LDG.E R9, desc[UR10][R2.64+-0xc] ;  /* 0xfffff40a02097981 */ /* 0x000f28000c1e1900 */
[----:B------:R-:W5:Y:S04]  /*01c0*/  LDG.E R12, desc[UR10][R2.64+-0x8] ;  /* 0xfffff80a020c7981 */ /* 0x000f68000c1e1900 */
        /* <DEDUP_REMOVED lines=8> */
[----:B------:R0:W5:Y:S01]  /*0250*/  LDG.E R19, desc[UR10][R2.64+0x1c] ;  /* 0x00001c0a02137981 */ /* 0x000162000c1e1900 */
[----:B------:R-:W-:-:S04]  /*0260*/  UIADD3 UR9, UPT, UPT, UR9, 0x10, URZ ;  /* 0x0000001009097890 */ /* 0x000fc8000fffe0ff */
[----:B------:R-:W-:Y:S01]  /*0270*/  UISETP.NE.AND UP1, UPT, UR9, URZ, UPT ;  /* 0x000000ff0900728c */ /* 0x000fe2000bf25270 */
[----:B--2---:R-:W-:Y:S02]  /*0280*/  IADD3 R5, PT, PT, R6, R5, R0 ;  /* 0x0000000506057210 */ /* 0x004fe40007ffe000 */
[----:B------:R-:W-:-:S05]  /*0290*/  IADD3 R6, P0, PT, R2, 0x40, RZ ;  /* 0x0000004002067810 */ /* 0x000fca0007f1e0ff */
[----:B0-----:R-:W-:Y:S01]  /*02a0*/  IMAD.X R3, RZ, RZ, R3, P0 ;  /* 0x000000ffff037224 */ /* 0x001fe200000e0603 */
[----:B---3--:R-:W-:-:S04]  /*02b0*/  IADD3 R5, PT, PT, R7, R8, R5 ;  /* 0x0000000807057210 */ /* 0x008fc80007ffe005 */
[----:B----4-:R-:W-:-:S04]  /*02c0*/  IADD3 R5, PT, PT, R9, R10, R5 ;  /* 0x0000000a09057210 */ /* 0x010fc80007ffe005 */
[----:B-----5:R-:W-:-:S04]  /*02d0*/  IADD3 R5, PT, PT, R11, R12, R5 ;  /* 0x0000000c0b057210 */ /* 0x020fc80007ffe005 */
[----:B------:R-:W-:-:S04]  /*02e0*/  IADD3 R5, PT, PT, R13, R14, R5 ;  /* 0x0000000e0d057210 */ /* 0x000fc80007ffe005 */
[----:B------:R-:W-:-:S04]  /*02f0*/  IADD3 R5, PT, PT, R15, R16, R5 ;  /* 0x000000100f057210 */ /* 0x000fc80007ffe005 */
[----:B------:R-:W-:-:S04]  /*0300*/  IADD3 R5, PT, PT, R17, R18, R5 ;  /* 0x0000001211057210 */ /* 0x000fc80007ffe005 */
[----:B------:R-:W-:Y:S01]  /*0310*/  IADD3 R0, PT, PT, R19, R20, R5 ;  /* 0x0000001413007210 */ /* 0x000fe20007ffe005 */
[----:B------:R-:W-:Y:S06]  /*0320*/  BRA.U UP1, `(.L_x_10) ;  /* 0xfffffffd01887547 */ /* 0x000fec000b83ffff */
.L_x_9:
[----:B------:R-:W-:Y:S05]  /*0330*/  BRA.U !UP0, `(.L_x_8) ;  /* 0x0000000108b87547 */ /* 0x000fea000b800000 */
[----:B------:R-:W-:Y:S02]  /*0340*/  UISETP.GE.U32.AND UP0, UPT, UR7, 0x8, UPT ;  /* 0x000000080700788c */ /* 0x000fe4000bf06070 */
[----:B------:R-:W-:-:S04]  /*0350*/  ULOP3.LUT UR5, UR6, 0x7, URZ, 0xc0, !UPT ;  /* 0x0000000706057892 */ /* 0x000fc8000f8ec0ff */
[----:B------:R-:W-:-:S03]  /*0360*/  UISETP.NE.AND UP1, UPT, UR5, URZ, UPT ;  /* 0x000000ff0500728c */ /* 0x000fc6000bf25270 */
[----:B------:R-:W-:Y:S08]  /*0370*/  BRA.U !UP0, `(.L_x_11) ;  /* 0x00000001083c7547 */ /* 0x000ff0000b800000 */
[----:B------:R-:W0:Y:S02]  /*0380*/  LDC.64 R2, c[0x0][0x380] ;  /* 0x0000e000ff027b82 */ /* 0x000e240000000a00 */
[----:B0-----:R-:W-:-:S05]  /*0390*/  IMAD.WIDE.U32 R2, R4, 0x4, R2 ;  /* 0x0000000404027825 */ /* 0x001fca00078e0002 */
[----:B------:R-:W2:Y:S04]  /*03a0*/  LDG.E R5, desc[UR10][R2.64] ;  /* 0x0000000a02057981 */ /* 0x000ea8000c1e1900 */
[----:B------:R-:W2:Y:S04]  /*03b0*/  LDG.E R6, desc[UR10][R2.64+0x4] ;  /* 0x0000040a02067981 */ /* 0x000ea8000c1e1900 */
[----:B------:R-:W3:Y:S04]  /*03c0*/  LDG.E R8, desc[UR10][R2.64+0x8] ;  /* 0x0000080a02087981 */ /* 0x000ee8000c1e1900 */
[----:B------:R-:W3:Y:S04]  /*03d0*/  LDG.E R7, desc[UR10][R2.64+0xc] ;  /* 0x00000c0a02077981 */ /* 0x000ee8000c1e1900 */
[----:B------:R-:W4:Y:S04]  /*03e0*/  LDG.E R10, desc[UR10][R2.64+0x10] ;  /* 0x0000100a020a7981 */ /* 0x000f28000c1e1900 */
[----:B------:R-:W4:Y:S04]  /*03f0*/  LDG.E R9, desc[UR10][R2.64+0x14] ;  /* 0x0000140a02097981 */ /* 0x000f28000c1e1900 */
[----:B------:R-:W5:Y:S04]  /*0400*/  LDG.E R12, desc[UR10][R2.64+0x18] ;  /* 0x0000180a020c7981 */ /* 0x000f68000c1e1900 */
[----:B------:R-:W5:Y:S01]  /*0410*/  LDG.E R11, desc[UR10][R2.64+0x1c] ;  /* 0x00001c0a020b7981 */ /* 0x000f62000c1e1900 */
[----:B------:R-:W-:Y:S01]  /*0420*/  VIADD R4, R4, 0x8 ;  /* 0x0000000804047836 */ /* 0x000fe20000000000 */
[----:B--2---:R-:W-:-:S04]  /*0430*/  IADD3 R5, PT, PT, R6, R5, R0 ;  /* 0x0000000506057210 */ /* 0x004fc80007ffe000 */
[----:B---3--:R-:W-:-:S04]  /*0440*/  IADD3 R5, PT, PT, R7, R8, R5 ;  /* 0x0000000807057210 */ /* 0x008fc80007ffe005 */
[----:B----4-:R-:W-:-:S04]  /*0450*/  IADD3 R5, PT, PT, R9, R10, R5 ;  /* 0x0000000a09057210 */ /* 0x010fc80007ffe005 */
[----:B-----5:R-:W-:-:S07]  /*0460*/  IADD3 R0, PT, PT, R11, R12, R5 ;  /* 0x0000000c0b007210 */ /* 0x020fce0007ffe005 */
.L_x_11:
        /* <DEDUP_REMOVED lines=10> */
[----:B------:R-:W3:Y:S01]  /*0510*/  LDG.E R8, desc[UR10][R2.64+0xc] ;  /* 0x00000c0a02087981 */ /* 0x000ee2000c1e1900 */
[----:B------:R-:W-:Y:S01]  /*0520*/  VIADD R4, R4, 0x4 ;  /* 0x0000000404047836 */ /* 0x000fe20000000000 */
[----:B--2---:R-:W-:-:S04]  /*0530*/  IADD3 R0, PT, PT, R6, R5, R0 ;  /* 0x0000000506007210 */ /* 0x004fc80007ffe000 */
[----:B---3--:R-:W-:-:S07]  /*0540*/  IADD3 R0, PT, PT, R8, R7, R0 ;  /* 0x0000000708007210 */ /* 0x008fce0007ffe000 */
.L_x_12:
[----:B------:R-:W-:Y:S05]  /*0550*/  BRA.U !UP1, `(.L_x_8) ;  /* 0x0000000109307547 */ /* 0x000fea000b800000 */
[----:B------:R-:W0:Y:S01]  /*0560*/  LDC.64 R2, c[0x0][0x380] ;  /* 0x0000e000ff027b82 */ /* 0x000e220000000a00 */
[----:B------:R-:W-:Y:S01]  /*0570*/  UIADD3 UR4, UPT, UPT, -UR4, URZ, URZ ;  /* 0x000000ff04047290 */ /* 0x000fe2000fffe1ff */
[----:B0-----:R-:W-:-:S11]  /*0580*/  IMAD.WIDE.U32 R4, R4, 0x4, R2 ;  /* 0x0000000404047825 */ /* 0x001fd600078e0002 */
.L_x_13:
[----:B------:R-:W-:Y:S01]  /*0590*/  MOV R3, R5 ;  /* 0x0000000500037202 */ /* 0x000fe20000000f00 */
[----:B------:R-:W-:-:S05]  /*05a0*/  IMAD.MOV.U32 R2, RZ, RZ, R4 ;  /* 0x000000ffff027224 */ /* 0x000fca00078e0004 */
[----:B------:R-:W2:Y:S01]  /*05b0*/  LDG.E R3, desc[UR10][R2.64] ;  /* 0x0000000a02037981 */ /* 0x000ea2000c1e1900 */
[----:B------:R-:W-:Y:S01]  /*05c0*/  UIADD3 UR4, UPT, UPT, UR4, 0x1, URZ ;  /* 0x0000000104047890 */ /* 0x000fe2000fffe0ff */
[----:B------:R-:W-:-:S03]  /*05d0*/  IADD3 R4, P0, PT, R4, 0x4, RZ ;  /* 0x0000000404047810 */ /* 0x000fc60007f1e0ff */
[----:B------:R-:W-:Y:S02]  /*05e0*/  UISETP.NE.AND UP0, UPT, UR4, URZ, UPT ;  /* 0x000000ff0400728c */ /* 0x000fe4000bf05270 */
[----:B------:R-:W-:Y:S02]  /*05f0*/  IMAD.X R5, RZ, RZ, R5, P0 ;  /* 0x000000ffff057224 */ /* 0x000fe400000e0605 */
[----:B--2---:R-:W-:-:S05]  /*0600*/  IMAD.IADD R0, R3, 0x1, R0 ;  /* 0x0000000103007824 */ /* 0x004fca00078e0200 */
[----:B------:R-:W-:Y:S05]  /*0610*/  BRA.U UP0, `(.L_x_13) ;  /* 0xfffffffd00dc7547 */ /* 0x000fea000b83ffff */
.L_x_8:
[----:B------:R-:W0:Y:S02]  /*0620*/  LDC.64 R2, c[0x0][0x380] ;  /* 0x0000e000ff027b82 */ /* 0x000e240000000a00 */
[----:B0-----:R-:W-:Y:S01]  /*0630*/  STG.E desc[UR10][R2.64], R0 ;  /* 0x0000000002007986 */ /* 0x001fe2000c10190a */
[----:B------:R-:W-:Y:S05]  /*0640*/  EXIT ;  /* 0x000000000000794d */ /* 0x000fea0003800000 */
.L_x_14:
        /* <DEDUP_REMOVED lines=11> */
.L_x_16:


//--------------------- .nv.shared.reserved.0     --------------------------
	.section	.nv.shared.reserved.0,"aw",@nobits
	.weak		__nv_reservedSMEM_offset_0_alias
	.size		__nv_reservedSMEM_offset_0_alias, 0, 64
	.other		__nv_reservedSMEM_offset_0_alias,@"STO_CUDA_RESERVED_SHARED STV_DEFAULT"
__nv_reservedSMEM_offset_0_alias:
	.zero		0
	.zero		64


//--------------------- .nv.constant0._Z10calc_pitchPiiim --------------------------
	.section	.nv.constant0._Z10calc_pitchPiiim,"a",@progbits
	.sectionflags	@""
	.align	4
.nv.constant0._Z10calc_pitchPiiim:
	.zero		920


//--------------------- .nv.constant0._Z4calcPii  --------------------------
	.section	.nv.constant0._Z4calcPii,"a",@progbits
	.sectionflags	@""
	.align	4
.nv.constant0._Z4calcPii:
	.zero		908


//--------------------- SYMBOLS --------------------------

	.type		.nv.reservedSmem.offset0,@object
	.size		.nv.reservedSmem.offset0,0x4
